	.headerflags	@"EF_CUDA_TEXMODE_UNIFIED EF_CUDA_64BIT_ADDRESS EF_CUDA_ACCELERATORS EF_CUDA_SM90 EF_CUDA_VIRTUAL_SM(EF_CUDA_SM90)"
	.elftype	@"ET_EXEC"


//--------------------- .nv.info                  --------------------------
	.section	.nv.info,"",@"SHT_CUDA_INFO"
	.align	4


	//----- nvinfo : EIATTR_REGCOUNT
	.align		4
        /*0000*/ 	.byte	0x04, 0x2f
        /*0002*/ 	.short	(.L_1 - .L_0)
	.align		4
.L_0:
        /*0004*/ 	.word	index@(triton_poi_fused_avg_pool2d_5)
        /*0008*/ 	.word	0x00000018


	//----- nvinfo : EIATTR_MIN_STACK_SIZE
	.align		4
.L_1:
        /*000c*/ 	.byte	0x04, 0x12
        /*000e*/ 	.short	(.L_3 - .L_2)
	.align		4
.L_2:
        /*0010*/ 	.word	index@(triton_poi_fused_avg_pool2d_5)
        /*0014*/ 	.word	0x00000000


	//----- nvinfo : EIATTR_FRAME_SIZE
	.align		4
.L_3:
        /*0018*/ 	.byte	0x04, 0x11
        /*001a*/ 	.short	(.L_5 - .L_4)
	.align		4
.L_4:
        /*001c*/ 	.word	index@(triton_poi_fused_avg_pool2d_5)
        /*0020*/ 	.word	0x00000000


	//----- nvinfo : EIATTR_MIN_STACK_SIZE
	.align		4
.L_5:
        /*0024*/ 	.byte	0x04, 0x12
        /*0026*/ 	.short	(.L_7 - .L_6)
	.align		4
.L_6:
        /*0028*/ 	.word	index@(triton_poi_fused_avg_pool2d_5)
        /*002c*/ 	.word	0x00000000
.L_7:


//--------------------- .nv.info.triton_poi_fused_avg_pool2d_5 --------------------------
	.section	.nv.info.triton_poi_fused_avg_pool2d_5,"",@"SHT_CUDA_INFO"
	.sectionflags	@""
	.align	4


	//----- nvinfo : EIATTR_CUDA_API_VERSION
	.align		4
        /*0000*/ 	.byte	0x04, 0x37
        /*0002*/ 	.short	(.L_9 - .L_8)
.L_8:
        /*0004*/ 	.word	0x0000007c


	//----- nvinfo : EIATTR_KPARAM_INFO
	.align		4
.L_9:
        /*0008*/ 	.byte	0x04, 0x17
        /*000a*/ 	.short	(.L_11 - .L_10)
.L_10:
        /*000c*/ 	.word	0x00000000
        /*0010*/ 	.short	0x0002
        /*0012*/ 	.short	0x0010
        /*0014*/ 	.byte	0x00, 0xf0, 0x11, 0x00


	//----- nvinfo : EIATTR_KPARAM_INFO
	.align		4
.L_11:
        /*0018*/ 	.byte	0x04, 0x17
        /*001a*/ 	.short	(.L_13 - .L_12)
.L_12:
        /*001c*/ 	.word	0x00000000
        /*0020*/ 	.short	0x0001
        /*0022*/ 	.short	0x0008
        /*0024*/ 	.byte	0x00, 0xf4, 0x21, 0x00


	//----- nvinfo : EIATTR_KPARAM_INFO
	.align		4
.L_13:
        /*0028*/ 	.byte	0x04, 0x17
        /*002a*/ 	.short	(.L_15 - .L_14)
.L_14:
        /*002c*/ 	.word	0x00000000
        /*0030*/ 	.short	0x0000
        /*0032*/ 	.short	0x0000
        /*0034*/ 	.byte	0x00, 0xf4, 0x21, 0x00


	//----- nvinfo : EIATTR_SPARSE_MMA_MASK
	.align		4
.L_15:
        /*0038*/ 	.byte	0x03, 0x50
        /*003a*/ 	.short	0x0000


	//----- nvinfo : EIATTR_MAXREG_COUNT
	.align		4
        /*003c*/ 	.byte	0x03, 0x1b
        /*003e*/ 	.short	0x00ff


	//----- nvinfo : EIATTR_EXIT_INSTR_OFFSETS
	.align		4
        /*0040*/ 	.byte	0x04, 0x1c
        /*0042*/ 	.short	(.L_17 - .L_16)


	//   ....[0]....
.L_16:
        /*0044*/ 	.word	0x00000330


	//----- nvinfo : EIATTR_REQNTID
	.align		4
.L_17:
        /*0048*/ 	.byte	0x04, 0x10
        /*004a*/ 	.short	(.L_19 - .L_18)
.L_18:
        /*004c*/ 	.word	0x00000080
        /*0050*/ 	.word	0x00000001
        /*0054*/ 	.word	0x00000001


	//----- nvinfo : EIATTR_CBANK_PARAM_SIZE
	.align		4
.L_19:
        /*0058*/ 	.byte	0x03, 0x19
        /*005a*/ 	.short	0x0014


	//----- nvinfo : EIATTR_PARAM_CBANK
	.align		4
        /*005c*/ 	.byte	0x04, 0x0a
        /*005e*/ 	.short	(.L_21 - .L_20)
	.align		4
.L_20:
        /*0060*/ 	.word	index@(.nv.constant0.triton_poi_fused_avg_pool2d_5)
        /*0064*/ 	.short	0x0210
        /*0066*/ 	.short	0x0014


	//----- nvinfo : EIATTR_SW_WAR
	.align		4
.L_21:
        /*0068*/ 	.byte	0x04, 0x36
        /*006a*/ 	.short	(.L_23 - .L_22)
.L_22:
        /*006c*/ 	.word	0x00000008
.L_23:


//--------------------- .nv.callgraph             --------------------------
	.section	.nv.callgraph,"",@"SHT_CUDA_CALLGRAPH"
	.align	4
	.sectionentsize	8
	.align		4
        /*0000*/ 	.word	0x00000000
	.align		4
        /*0004*/ 	.word	0xffffffff
	.align		4
        /*0008*/ 	.word	0x00000000
	.align		4
        /*000c*/ 	.word	0xfffffffe
	.align		4
        /*0010*/ 	.word	0x00000000
	.align		4
        /*0014*/ 	.word	0xfffffffd
	.align		4
        /*0018*/ 	.word	0x00000000
	.align		4
        /*001c*/ 	.word	0xfffffffc


//--------------------- .text.triton_poi_fused_avg_pool2d_5 --------------------------
	.section	.text.triton_poi_fused_avg_pool2d_5,"ax",@progbits
	.align	128
        .global         triton_poi_fused_avg_pool2d_5
        .type           triton_poi_fused_avg_pool2d_5,@function
        .size           triton_poi_fused_avg_pool2d_5,(.L_x_1 - triton_poi_fused_avg_pool2d_5)
        .other          triton_poi_fused_avg_pool2d_5,@"STO_CUDA_ENTRY STV_DEFAULT"
triton_poi_fused_avg_pool2d_5:
.text.triton_poi_fused_avg_pool2d_5:
[----:B------:R-:W-:Y:S01]  /*0000*/  LDC R1, c[0x0][0x28] ;  /* 0x00000a00ff017b82 */ /* 0x000fe20000000800 */
[----:B------:R-:W1:Y:S07]  /*0010*/  S2R R0, SR_TID.X ;  /* 0x0000000000007919 */ /* 0x000e6e0000002100 */
[----:B------:R-:W2:Y:S01]  /*0020*/  LDC.64 R2, c[0x0][0x210] ;  /* 0x00008400ff027b82 */ /* 0x000ea20000000a00 */
[----:B------:R-:W-:Y:S01]  /*0030*/  ULDC.64 UR4, c[0x0][0x208] ;  /* 0x0000820000047ab9 */ /* 0x000fe20000000a00 */
[----:B------:R-:W3:Y:S01]  /*0040*/  S2R R7, SR_CTAID.X ;  /* 0x0000000000077919 */ /* 0x000ee20000002500 */
[----:B-1----:R-:W-:-:S04]  /*0050*/  SHF.L.U32 R0, R0, 0x1, RZ ;  /* 0x0000000100007819 */ /* 0x002fc800000006ff */
[----:B------:R-:W-:Y:S02]  /*0060*/  LOP3.LUT R0, R0, 0xfe, RZ, 0xc0, !PT ;  /* 0x000000fe00007812 */ /* 0x000fe400078ec0ff */
[----:B---3--:R-:W-:Y:S02]  /*0070*/  SHF.R.S32.HI R9, RZ, 0x17, R7 ;  /* 0x00000017ff097819 */ /* 0x008fe40000011407 */
[----:B------:R-:W-:Y:S02]  /*0080*/  LEA R0, R7, R0, 0x8 ;  /* 0x0000000007007211 */ /* 0x000fe400078e40ff */
[----:B------:R-:W-:Y:S02]  /*0090*/  SGXT R9, R9, 0x1 ;  /* 0x000000010909781a */ /* 0x000fe40000000200 */
[----:B------:R-:W-:Y:S02]  /*00a0*/  SHF.R.S32.HI R5, RZ, 0x1f, R0 ;  /* 0x0000001fff057819 */ /* 0x000fe40000011400 */
[----:B------:R-:W-:-:S02]  /*00b0*/  IADD3 R4, R0, 0x1, RZ ;  /* 0x0000000100047810 */ /* 0x000fc40007ffe0ff */
[----:B------:R-:W-:Y:S02]  /*00c0*/  LEA.HI R5, R5, R0, RZ, 0x4 ;  /* 0x0000000005057211 */ /* 0x000fe400078f20ff */
[----:B------:R-:W-:Y:S02]  /*00d0*/  LEA.HI R9, R9, R4, RZ, 0x4 ;  /* 0x0000000409097211 */ /* 0x000fe400078f20ff */
[C---:B------:R-:W-:Y:S01]  /*00e0*/  LOP3.LUT R7, R5.reuse, 0x7ffffff0, RZ, 0xc0, !PT ;  /* 0x7ffffff005077812 */ /* 0x040fe200078ec0ff */
[----:B------:R-:W-:Y:S01]  /*00f0*/  IMAD.SHL.U32 R5, R5, 0x4, RZ ;  /* 0x0000000405057824 */ /* 0x000fe200078e00ff */
[----:B------:R-:W-:Y:S02]  /*0100*/  LOP3.LUT R9, R9, 0x7ffffff0, RZ, 0xc0, !PT ;  /* 0x7ffffff009097812 */ /* 0x000fe400078ec0ff */
[----:B------:R-:W-:Y:S02]  /*0110*/  IADD3 R7, R0, -R7, RZ ;  /* 0x8000000700077210 */ /* 0x000fe40007ffe0ff */
[----:B------:R-:W-:Y:S01]  /*0120*/  LOP3.LUT R8, R5, 0xffffffc0, RZ, 0xc0, !PT ;  /* 0xffffffc005087812 */ /* 0x000fe200078ec0ff */
[----:B------:R-:W-:-:S03]  /*0130*/  IMAD.IADD R9, R4, 0x1, -R9 ;  /* 0x0000000104097824 */ /* 0x000fc600078e0a09 */
[-C--:B------:R-:W-:Y:S02]  /*0140*/  LEA R5, R7, R8.reuse, 0x1 ;  /* 0x0000000807057211 */ /* 0x080fe400078e08ff */
[----:B------:R-:W-:Y:S02]  /*0150*/  LEA R11, R9, R8, 0x1 ;  /* 0x00000008090b7211 */ /* 0x000fe400078e08ff */
[----:B------:R-:W-:Y:S01]  /*0160*/  IADD3 R13, R5, 0x20, RZ ;  /* 0x00000020050d7810 */ /* 0x000fe20007ffe0ff */
[----:B--2---:R-:W-:Y:S01]  /*0170*/  IMAD.WIDE R6, R5, 0x4, R2 ;  /* 0x0000000405067825 */ /* 0x004fe200078e0202 */
[----:B------:R-:W-:-:S03]  /*0180*/  IADD3 R21, R11, 0x21, RZ ;  /* 0x000000210b157810 */ /* 0x000fc60007ffe0ff */
[C---:B------:R-:W-:Y:S01]  /*0190*/  VIADD R15, R11.reuse, 0x20 ;  /* 0x000000200b0f7836 */ /* 0x040fe20000000000 */
[----:B------:R-:W-:Y:S01]  /*01a0*/  IADD3 R19, R5, 0x21, RZ ;  /* 0x0000002105137810 */ /* 0x000fe20007ffe0ff */
[--C-:B------:R-:W-:Y:S01]  /*01b0*/  IMAD.WIDE R8, R11, 0x4, R2.reuse ;  /* 0x000000040b087825 */ /* 0x100fe200078e0202 */
[----:B------:R-:W2:Y:S03]  /*01c0*/  LDG.E.EL R4, desc[UR4][R6.64] ;  /* 0x0000000406047981 */ /* 0x000ea6000c2e1900 */
[--C-:B------:R-:W-:Y:S01]  /*01d0*/  IMAD.WIDE R10, R13, 0x4, R2.reuse ;  /* 0x000000040d0a7825 */ /* 0x100fe200078e0202 */
[----:B------:R1:W2:Y:S03]  /*01e0*/  LDG.E.EL R17, desc[UR4][R6.64+0x4] ;  /* 0x0000040406117981 */ /* 0x0002a6000c2e1900 */
[--C-:B------:R-:W-:Y:S01]  /*01f0*/  IMAD.WIDE R12, R15, 0x4, R2.reuse ;  /* 0x000000040f0c7825 */ /* 0x100fe200078e0202 */
[----:B------:R-:W3:Y:S04]  /*0200*/  LDG.E.EL R5, desc[UR4][R8.64] ;  /* 0x0000000408057981 */ /* 0x000ee8000c2e1900 */
[----:B------:R-:W3:Y:S01]  /*0210*/  LDG.E.EL R16, desc[UR4][R8.64+0x4] ;  /* 0x0000040408107981 */ /* 0x000ee2000c2e1900 */
[----:B------:R-:W-:-:S03]  /*0220*/  IMAD.WIDE R14, R19, 0x4, R2 ;  /* 0x00000004130e7825 */ /* 0x000fc600078e0202 */
[----:B------:R-:W4:Y:S01]  /*0230*/  LDG.E.EL R10, desc[UR4][R10.64] ;  /* 0x000000040a0a7981 */ /* 0x000f22000c2e1900 */
[----:B-1----:R-:W-:Y:S02]  /*0240*/  IMAD.WIDE R6, R21, 0x4, R2 ;  /* 0x0000000415067825 */ /* 0x002fe400078e0202 */
[----:B------:R-:W1:Y:S01]  /*0250*/  LDC.64 R2, c[0x0][0x218] ;  /* 0x00008600ff027b82 */ /* 0x000e620000000a00 */
[----:B------:R-:W5:Y:S04]  /*0260*/  LDG.E.EL R12, desc[UR4][R12.64] ;  /* 0x000000040c0c7981 */ /* 0x000f68000c2e1900 */
[----:B------:R-:W5:Y:S04]  /*0270*/  LDG.E.EL R14, desc[UR4][R14.64] ;  /* 0x000000040e0e7981 */ /* 0x000f68000c2e1900 */
[----:B------:R-:W5:Y:S01]  /*0280*/  LDG.E.EL R6, desc[UR4][R6.64] ;  /* 0x0000000406067981 */ /* 0x000f62000c2e1900 */
[----:B-1----:R-:W-:-:S04]  /*0290*/  IMAD.WIDE R2, R0, 0x4, R2 ;  /* 0x0000000400027825 */ /* 0x002fc800078e0202 */
[----:B--2---:R-:W-:Y:S01]  /*02a0*/  FADD R17, R4, R17 ;  /* 0x0000001104117221 */ /* 0x004fe20000000000 */
[----:B---3--:R-:W-:-:S03]  /*02b0*/  FADD R5, R5, R16 ;  /* 0x0000001005057221 */ /* 0x008fc60000000000 */
[----:B----4-:R-:W-:Y:S01]  /*02c0*/  FADD R17, R10, R17 ;  /* 0x000000110a117221 */ /* 0x010fe20000000000 */
[----:B-----5:R-:W-:-:S03]  /*02d0*/  FADD R5, R12, R5 ;  /* 0x000000050c057221 */ /* 0x020fc60000000000 */
[----:B------:R-:W-:Y:S01]  /*02e0*/  FADD R17, R14, R17 ;  /* 0x000000110e117221 */ /* 0x000fe20000000000 */
[----:B------:R-:W-:-:S03]  /*02f0*/  FADD R5, R6, R5 ;  /* 0x0000000506057221 */ /* 0x000fc60000000000 */
[----:B------:R-:W-:Y:S01]  /*0300*/  FMUL R4, R17, 0.25 ;  /* 0x3e80000011047820 */ /* 0x000fe20000400000 */
[----:B------:R-:W-:-:S05]  /*0310*/  FMUL R5, R5, 0.25 ;  /* 0x3e80000005057820 */ /* 0x000fca0000400000 */
[----:B------:R-:W-:Y:S01]  /*0320*/  STG.E.64 desc[UR4][R2.64], R4 ;  /* 0x0000000402007986 */ /* 0x000fe2000c101b04 */
[----:B------:R-:W-:Y:S05]  /*0330*/  EXIT ;  /* 0x000000000000794d */ /* 0x000fea0003800000 */
.L_x_0:
[----:B------:R-:W-:-:S00]  /*0340*/  BRA `(.L_x_0) ;  /* 0xfffffffc00fc7947 */ /* 0x000fc0000383ffff */
[----:B------:R-:W-:-:S00]  /*0350*/  NOP ;  /* 0x0000000000007918 */ /* 0x000fc00000000000 */
        /* <DEDUP_REMOVED lines=10> */
.L_x_1:


//--------------------- .nv.constant0.triton_poi_fused_avg_pool2d_5 --------------------------
	.section	.nv.constant0.triton_poi_fused_avg_pool2d_5,"a",@progbits
	.sectionflags	@""
	.align	4
.nv.constant0.triton_poi_fused_avg_pool2d_5:
	.zero		548
